//
// Generated by NVIDIA NVVM Compiler
//
// Compiler Build ID: CL-36424714
// Cuda compilation tools, release 13.0, V13.0.88
// Based on NVVM 20.0.0
//

.version 9.0
.target sm_100
.address_size 64

	// .globl	_Z20diff_kernel_originaldPdS_l

.visible .entry _Z20diff_kernel_originaldPdS_l(
	.param .f64 _Z20diff_kernel_originaldPdS_l_param_0,
	.param .u64 .ptr .align 1 _Z20diff_kernel_originaldPdS_l_param_1,
	.param .u64 .ptr .align 1 _Z20diff_kernel_originaldPdS_l_param_2,
	.param .u64 _Z20diff_kernel_originaldPdS_l_param_3
)
{
	.reg .pred 	%p<9>;
	.reg .b32 	%r<7>;
	.reg .b64 	%rd<18>;
	.reg .b64 	%fd<23>;

	ld.param.f64 	%fd3, [_Z20diff_kernel_originaldPdS_l_param_0];
	ld.param.u64 	%rd7, [_Z20diff_kernel_originaldPdS_l_param_1];
	ld.param.u64 	%rd5, [_Z20diff_kernel_originaldPdS_l_param_2];
	ld.param.u64 	%rd6, [_Z20diff_kernel_originaldPdS_l_param_3];
	cvta.to.global.u64 	%rd1, %rd7;
	mov.u32 	%r1, %tid.x;
	mov.u32 	%r2, %ntid.x;
	mov.u32 	%r3, %ctaid.x;
	mad.lo.s32 	%r4, %r2, %r3, %r1;
	cvt.u64.u32 	%rd2, %r4;
	setp.le.s64 	%p1, %rd6, %rd2;
	@%p1 bra 	$L__BB0_11;
	cvt.u32.u64 	%r5, %rd2;
	mul.f64 	%fd1, %fd3, 0d4028000000000000;
	add.f64 	%fd4, %fd3, %fd3;
	rcp.rn.f64 	%fd2, %fd4;
	cvta.to.global.u64 	%rd8, %rd5;
	shl.b64 	%rd9, %rd2, 3;
	add.s64 	%rd3, %rd8, %rd9;
	setp.eq.s32 	%p2, %r5, 1;
	@%p2 bra 	$L__BB0_4;
	setp.ne.s32 	%p3, %r5, 0;
	@%p3 bra 	$L__BB0_5;
	mov.b64 	%rd10, 0;
	st.global.u64 	[%rd3], %rd10;
	bra.uni 	$L__BB0_5;
$L__BB0_4:
	ld.global.f64 	%fd5, [%rd1+16];
	ld.global.f64 	%fd6, [%rd1];
	sub.f64 	%fd7, %fd5, %fd6;
	mul.f64 	%fd8, %fd2, %fd7;
	st.global.f64 	[%rd3], %fd8;
$L__BB0_5:
	setp.lt.u32 	%p4, %r5, 2;
	add.s64 	%rd4, %rd6, -2;
	setp.le.s64 	%p5, %rd4, %rd2;
	or.pred  	%p6, %p4, %p5;
	@%p6 bra 	$L__BB0_7;
	add.s64 	%rd13, %rd1, %rd9;
	ld.global.f64 	%fd9, [%rd13+-16];
	ld.global.f64 	%fd10, [%rd13+-8];
	mul.f64 	%fd11, %fd10, 0d4020000000000000;
	sub.f64 	%fd12, %fd9, %fd11;
	ld.global.f64 	%fd13, [%rd13+8];
	fma.rn.f64 	%fd14, %fd13, 0d4020000000000000, %fd12;
	ld.global.f64 	%fd15, [%rd13+16];
	sub.f64 	%fd16, %fd14, %fd15;
	rcp.rn.f64 	%fd17, %fd1;
	mul.f64 	%fd18, %fd17, %fd16;
	st.global.f64 	[%rd3], %fd18;
$L__BB0_7:
	setp.ne.s64 	%p7, %rd4, %rd2;
	@%p7 bra 	$L__BB0_9;
	shl.b64 	%rd14, %rd6, 3;
	add.s64 	%rd15, %rd1, %rd14;
	ld.global.f64 	%fd19, [%rd15+-8];
	ld.global.f64 	%fd20, [%rd15+-24];
	sub.f64 	%fd21, %fd19, %fd20;
	mul.f64 	%fd22, %fd2, %fd21;
	st.global.f64 	[%rd3], %fd22;
$L__BB0_9:
	add.s64 	%rd16, %rd6, -1;
	setp.ne.s64 	%p8, %rd16, %rd2;
	@%p8 bra 	$L__BB0_11;
	mov.b64 	%rd17, 0;
	st.global.u64 	[%rd3], %rd17;
$L__BB0_11:
	ret;

}
	// .globl	_Z21diff_kernel_optimizeddPKdPdl
.visible .entry _Z21diff_kernel_optimizeddPKdPdl(
	.param .f64 _Z21diff_kernel_optimizeddPKdPdl_param_0,
	.param .u64 .ptr .align 1 _Z21diff_kernel_optimizeddPKdPdl_param_1,
	.param .u64 .ptr .align 1 _Z21diff_kernel_optimizeddPKdPdl_param_2,
	.param .u64 _Z21diff_kernel_optimizeddPKdPdl_param_3
)
{
	.reg .pred 	%p<9>;
	.reg .b32 	%r<7>;
	.reg .b64 	%rd<19>;
	.reg .b64 	%fd<24>;

	ld.param.f64 	%fd6, [_Z21diff_kernel_optimizeddPKdPdl_param_0];
	ld.param.u64 	%rd5, [_Z21diff_kernel_optimizeddPKdPdl_param_1];
	ld.param.u64 	%rd3, [_Z21diff_kernel_optimizeddPKdPdl_param_2];
	ld.param.u64 	%rd4, [_Z21diff_kernel_optimizeddPKdPdl_param_3];
	cvta.to.global.u64 	%rd1, %rd5;
	mov.u32 	%r2, %tid.x;
	mov.u32 	%r3, %ntid.x;
	mov.u32 	%r4, %ctaid.x;
	mad.lo.s32 	%r5, %r3, %r4, %r2;
	cvt.u64.u32 	%rd2, %r5;
	setp.le.s64 	%p1, %rd4, %rd2;
	@%p1 bra 	$L__BB1_6;
	cvt.u32.u64 	%r1, %rd2;
	mul.f64 	%fd1, %fd6, 0d4028000000000000;
	add.f64 	%fd2, %fd6, %fd6;
	setp.eq.s32 	%p2, %r1, 0;
	add.s64 	%rd7, %rd4, -1;
	setp.eq.s64 	%p3, %rd7, %rd2;
	mov.f64 	%fd23, 0d0000000000000000;
	or.pred  	%p4, %p2, %p3;
	@%p4 bra 	$L__BB1_5;
	add.s64 	%rd8, %rd4, -2;
	setp.ne.s64 	%p5, %rd8, %rd2;
	setp.ne.s32 	%p6, %r1, 1;
	and.pred  	%p7, %p6, %p5;
	@%p7 bra 	$L__BB1_4;
	setp.eq.s32 	%p8, %r1, 1;
	selp.b32 	%r6, 1, -1, %p8;
	cvt.rn.f64.s32 	%fd17, %r6;
	add.s64 	%rd11, %rd4, 4294967293;
	cvt.s64.s32 	%rd12, %rd11;
	selp.b64 	%rd13, 0, %rd12, %p8;
	shl.b64 	%rd14, %rd13, 3;
	add.s64 	%rd15, %rd1, %rd14;
	ld.global.nc.f64 	%fd18, [%rd15+16];
	ld.global.nc.f64 	%fd19, [%rd15];
	sub.f64 	%fd20, %fd18, %fd19;
	mul.f64 	%fd21, %fd20, %fd17;
	rcp.rn.f64 	%fd22, %fd2;
	mul.f64 	%fd23, %fd22, %fd21;
	bra.uni 	$L__BB1_5;
$L__BB1_4:
	shl.b64 	%rd9, %rd2, 3;
	add.s64 	%rd10, %rd1, %rd9;
	ld.global.nc.f64 	%fd8, [%rd10+-16];
	ld.global.nc.f64 	%fd9, [%rd10+-8];
	mul.f64 	%fd10, %fd9, 0d4020000000000000;
	sub.f64 	%fd11, %fd8, %fd10;
	ld.global.nc.f64 	%fd12, [%rd10+8];
	fma.rn.f64 	%fd13, %fd12, 0d4020000000000000, %fd11;
	ld.global.nc.f64 	%fd14, [%rd10+16];
	sub.f64 	%fd15, %fd13, %fd14;
	rcp.rn.f64 	%fd16, %fd1;
	mul.f64 	%fd23, %fd16, %fd15;
$L__BB1_5:
	cvta.to.global.u64 	%rd16, %rd3;
	shl.b64 	%rd17, %rd2, 3;
	add.s64 	%rd18, %rd16, %rd17;
	st.global.f64 	[%rd18], %fd23;
$L__BB1_6:
	ret;

}


// ===== COMPILED SASS (sm_100) =====

	.target	sm_100

	.elftype	@"ET_EXEC"


//--------------------- .note.nv.tkinfo           --------------------------
	.section	.note.nv.tkinfo,"",@"SHT_NOTE"
	.sectionflags	@"SHF_NOTE_NV_TKINFO"
	.tkinfo
        /*0018*/ 	.word	0x00000002
        /*0030*/ 	.string	""
        /*0030*/ 	.string	"ptxas"
        /*0030*/ 	.string	"Cuda compilation tools, release 13.0, V13.0.88"
        /*0030*/ 	.string	"Build cuda_13.0.r13.0/compiler.36424714_0"
        /*0030*/ 	.string	"-arch sm_100 -m 64 "



//--------------------- .note.nv.cuinfo           --------------------------
	.section	.note.nv.cuinfo,"",@"SHT_NOTE"
	.sectionflags	@"SHF_NOTE_NV_CUINFO"
        /*0018*/ 	.short	0x0002
        /*001a*/ 	.short	0x0064
        /*001c*/ 	.short	0x0082
	.zero		2


//--------------------- .nv.info                  --------------------------
	.section	.nv.info,"",@"SHT_CUDA_INFO"
	.align	4


	//----- nvinfo : EIATTR_REGCOUNT
	.align		4
        /*0000*/ 	.byte	0x04, 0x2f
        /*0002*/ 	.short	(.L_1 - .L_0)
	.align		4
.L_0:
        /*0004*/ 	.word	index@(_Z20diff_kernel_originaldPdS_l)
        /*0008*/ 	.word	0x00000018


	//----- nvinfo : EIATTR_FRAME_SIZE
	.align		4
.L_1:
        /*000c*/ 	.byte	0x04, 0x11
        /*000e*/ 	.short	(.L_3 - .L_2)
	.align		4
.L_2:
        /*0010*/ 	.word	index@($__internal_1_$__cuda_sm20_dblrcp_rn_slowpath_v3)
        /*0014*/ 	.word	0x00000000


	//----- nvinfo : EIATTR_FRAME_SIZE
	.align		4
.L_3:
        /*0018*/ 	.byte	0x04, 0x11
        /*001a*/ 	.short	(.L_5 - .L_4)
	.align		4
.L_4:
        /*001c*/ 	.word	index@(_Z20diff_kernel_originaldPdS_l)
        /*0020*/ 	.word	0x00000000


	//----- nvinfo : EIATTR_REGCOUNT
	.align		4
.L_5:
        /*0024*/ 	.byte	0x04, 0x2f
        /*0026*/ 	.short	(.L_7 - .L_6)
	.align		4
.L_6:
        /*0028*/ 	.word	index@(_Z21diff_kernel_optimizeddPKdPdl)
        /*002c*/ 	.word	0x00000016


	//----- nvinfo : EIATTR_FRAME_SIZE
	.align		4
.L_7:
        /*0030*/ 	.byte	0x04, 0x11
        /*0032*/ 	.short	(.L_9 - .L_8)
	.align		4
.L_8:
        /*0034*/ 	.word	index@($__internal_0_$__cuda_sm20_dblrcp_rn_slowpath_v3)
        /*0038*/ 	.word	0x00000000


	//----- nvinfo : EIATTR_FRAME_SIZE
	.align		4
.L_9:
        /*003c*/ 	.byte	0x04, 0x11
        /*003e*/ 	.short	(.L_11 - .L_10)
	.align		4
.L_10:
        /*0040*/ 	.word	index@(_Z21diff_kernel_optimizeddPKdPdl)
        /*0044*/ 	.word	0x00000000


	//----- nvinfo : EIATTR_MIN_STACK_SIZE
	.align		4
.L_11:
        /*0048*/ 	.byte	0x04, 0x12
        /*004a*/ 	.short	(.L_13 - .L_12)
	.align		4
.L_12:
        /*004c*/ 	.word	index@(_Z21diff_kernel_optimizeddPKdPdl)
        /*0050*/ 	.word	0x00000000


	//----- nvinfo : EIATTR_MIN_STACK_SIZE
	.align		4
.L_13:
        /*0054*/ 	.byte	0x04, 0x12
        /*0056*/ 	.short	(.L_15 - .L_14)
	.align		4
.L_14:
        /*0058*/ 	.word	index@(_Z20diff_kernel_originaldPdS_l)
        /*005c*/ 	.word	0x00000000
.L_15:


//--------------------- .nv.compat                --------------------------
	.section	.nv.compat,"",@"SHT_CUDA_COMPAT_INFO"
	.align	4
        /*0000*/ 	.byte	0x02, 0x09, 0x00, 0x00, 0x02, 0x02, 0x01, 0x00, 0x02, 0x05, 0x05, 0x00, 0x03, 0x07, 0x01, 0x01
        /*0010*/ 	.byte	0x02, 0x03, 0x00, 0x00, 0x02, 0x06, 0x01, 0x00, 0x04, 0x0b, 0x08, 0x00, 0x01, 0x00, 0x00, 0x00
        /*0020*/ 	.byte	0x00, 0x00, 0x00, 0x00


//--------------------- .nv.info._Z21diff_kernel_optimizeddPKdPdl --------------------------
	.section	.nv.info._Z21diff_kernel_optimizeddPKdPdl,"",@"SHT_CUDA_INFO"
	.sectionflags	@""
	.align	4


	//----- nvinfo : EIATTR_CUDA_API_VERSION
	.align		4
        /*0000*/ 	.byte	0x04, 0x37
        /*0002*/ 	.short	(.L_17 - .L_16)
.L_16:
        /*0004*/ 	.word	0x00000082


	//----- nvinfo : EIATTR_KPARAM_INFO
	.align		4
.L_17:
        /*0008*/ 	.byte	0x04, 0x17
        /*000a*/ 	.short	(.L_19 - .L_18)
.L_18:
        /*000c*/ 	.word	0x00000000
        /*0010*/ 	.short	0x0003
        /*0012*/ 	.short	0x0018
        /*0014*/ 	.byte	0x00, 0xf0, 0x21, 0x00


	//----- nvinfo : EIATTR_KPARAM_INFO
	.align		4
.L_19:
        /*0018*/ 	.byte	0x04, 0x17
        /*001a*/ 	.short	(.L_21 - .L_20)
.L_20:
        /*001c*/ 	.word	0x00000000
        /*0020*/ 	.short	0x0002
        /*0022*/ 	.short	0x0010
        /*0024*/ 	.byte	0x00, 0xf5, 0x21, 0x00


	//----- nvinfo : EIATTR_KPARAM_INFO
	.align		4
.L_21:
        /*0028*/ 	.byte	0x04, 0x17
        /*002a*/ 	.short	(.L_23 - .L_22)
.L_22:
        /*002c*/ 	.word	0x00000000
        /*0030*/ 	.short	0x0001
        /*0032*/ 	.short	0x0008
        /*0034*/ 	.byte	0x00, 0xf5, 0x21, 0x00


	//----- nvinfo : EIATTR_KPARAM_INFO
	.align		4
.L_23:
        /*0038*/ 	.byte	0x04, 0x17
        /*003a*/ 	.short	(.L_25 - .L_24)
.L_24:
        /*003c*/ 	.word	0x00000000
        /*0040*/ 	.short	0x0000
        /*0042*/ 	.short	0x0000
        /*0044*/ 	.byte	0x00, 0xf0, 0x21, 0x00


	//----- nvinfo : EIATTR_SPARSE_MMA_MASK
	.align		4
.L_25:
        /*0048*/ 	.byte	0x03, 0x50
        /*004a*/ 	.short	0x0000


	//----- nvinfo : EIATTR_MAXREG_COUNT
	.align		4
        /*004c*/ 	.byte	0x03, 0x1b
        /*004e*/ 	.short	0x00ff


	//----- nvinfo : EIATTR_MERCURY_ISA_VERSION
	.align		4
        /*0050*/ 	.byte	0x03, 0x5f
        /*0052*/ 	.short	0x0101


	//----- nvinfo : EIATTR_VRC_CTA_INIT_COUNT
	.align		4
        /*0054*/ 	.byte	0x02, 0x4a
	.zero		1
	.zero		1


	//----- nvinfo : EIATTR_EXIT_INSTR_OFFSETS
	.align		4
        /*0058*/ 	.byte	0x04, 0x1c
        /*005a*/ 	.short	(.L_27 - .L_26)


	//   ....[0]....
.L_26:
        /*005c*/ 	.word	0x00000080


	//   ....[1]....
        /*0060*/ 	.word	0x000005c0


	//----- nvinfo : EIATTR_CRS_STACK_SIZE
	.align		4
.L_27:
        /*0064*/ 	.byte	0x04, 0x1e
        /*0066*/ 	.short	(.L_29 - .L_28)
.L_28:
        /*0068*/ 	.word	0x00000000


	//----- nvinfo : EIATTR_CBANK_PARAM_SIZE
	.align		4
.L_29:
        /*006c*/ 	.byte	0x03, 0x19
        /*006e*/ 	.short	0x0020


	//----- nvinfo : EIATTR_PARAM_CBANK
	.align		4
        /*0070*/ 	.byte	0x04, 0x0a
        /*0072*/ 	.short	(.L_31 - .L_30)
	.align		4
.L_30:
        /*0074*/ 	.word	index@(.nv.constant0._Z21diff_kernel_optimizeddPKdPdl)
        /*0078*/ 	.short	0x0380
        /*007a*/ 	.short	0x0020


	//----- nvinfo : EIATTR_SW_WAR
	.align		4
.L_31:
        /*007c*/ 	.byte	0x04, 0x36
        /*007e*/ 	.short	(.L_33 - .L_32)
.L_32:
        /*0080*/ 	.word	0x00000008
.L_33:


//--------------------- .nv.info._Z20diff_kernel_originaldPdS_l --------------------------
	.section	.nv.info._Z20diff_kernel_originaldPdS_l,"",@"SHT_CUDA_INFO"
	.sectionflags	@""
	.align	4


	//----- nvinfo : EIATTR_CUDA_API_VERSION
	.align		4
        /*0000*/ 	.byte	0x04, 0x37
        /*0002*/ 	.short	(.L_35 - .L_34)
.L_34:
        /*0004*/ 	.word	0x00000082


	//----- nvinfo : EIATTR_KPARAM_INFO
	.align		4
.L_35:
        /*0008*/ 	.byte	0x04, 0x17
        /*000a*/ 	.short	(.L_37 - .L_36)
.L_36:
        /*000c*/ 	.word	0x00000000
        /*0010*/ 	.short	0x0003
        /*0012*/ 	.short	0x0018
        /*0014*/ 	.byte	0x00, 0xf0, 0x21, 0x00


	//----- nvinfo : EIATTR_KPARAM_INFO
	.align		4
.L_37:
        /*0018*/ 	.byte	0x04, 0x17
        /*001a*/ 	.short	(.L_39 - .L_38)
.L_38:
        /*001c*/ 	.word	0x00000000
        /*0020*/ 	.short	0x0002
        /*0022*/ 	.short	0x0010
        /*0024*/ 	.byte	0x00, 0xf5, 0x21, 0x00


	//----- nvinfo : EIATTR_KPARAM_INFO
	.align		4
.L_39:
        /*0028*/ 	.byte	0x04, 0x17
        /*002a*/ 	.short	(.L_41 - .L_40)
.L_40:
        /*002c*/ 	.word	0x00000000
        /*0030*/ 	.short	0x0001
        /*0032*/ 	.short	0x0008
        /*0034*/ 	.byte	0x00, 0xf5, 0x21, 0x00


	//----- nvinfo : EIATTR_KPARAM_INFO
	.align		4
.L_41:
        /*0038*/ 	.byte	0x04, 0x17
        /*003a*/ 	.short	(.L_43 - .L_42)
.L_42:
        /*003c*/ 	.word	0x00000000
        /*0040*/ 	.short	0x0000
        /*0042*/ 	.short	0x0000
        /*0044*/ 	.byte	0x00, 0xf0, 0x21, 0x00


	//----- nvinfo : EIATTR_SPARSE_MMA_MASK
	.align		4
.L_43:
        /*0048*/ 	.byte	0x03, 0x50
        /*004a*/ 	.short	0x0000


	//----- nvinfo : EIATTR_MAXREG_COUNT
	.align		4
        /*004c*/ 	.byte	0x03, 0x1b
        /*004e*/ 	.short	0x00ff


	//----- nvinfo : EIATTR_MERCURY_ISA_VERSION
	.align		4
        /*0050*/ 	.byte	0x03, 0x5f
        /*0052*/ 	.short	0x0101


	//----- nvinfo : EIATTR_VRC_CTA_INIT_COUNT
	.align		4
        /*0054*/ 	.byte	0x02, 0x4a
	.zero		1
	.zero		1


	//----- nvinfo : EIATTR_EXIT_INSTR_OFFSETS
	.align		4
        /*0058*/ 	.byte	0x04, 0x1c
        /*005a*/ 	.short	(.L_45 - .L_44)


	//   ....[0]....
.L_44:
        /*005c*/ 	.word	0x00000080


	//   ....[1]....
        /*0060*/ 	.word	0x00000660


	//   ....[2]....
        /*0064*/ 	.word	0x00000680


	//----- nvinfo : EIATTR_CRS_STACK_SIZE
	.align		4
.L_45:
        /*0068*/ 	.byte	0x04, 0x1e
        /*006a*/ 	.short	(.L_47 - .L_46)
.L_46:
        /*006c*/ 	.word	0x00000000


	//----- nvinfo : EIATTR_CBANK_PARAM_SIZE
	.align		4
.L_47:
        /*0070*/ 	.byte	0x03, 0x19
        /*0072*/ 	.short	0x0020


	//----- nvinfo : EIATTR_PARAM_CBANK
	.align		4
        /*0074*/ 	.byte	0x04, 0x0a
        /*0076*/ 	.short	(.L_49 - .L_48)
	.align		4
.L_48:
        /*0078*/ 	.word	index@(.nv.constant0._Z20diff_kernel_originaldPdS_l)
        /*007c*/ 	.short	0x0380
        /*007e*/ 	.short	0x0020


	//----- nvinfo : EIATTR_SW_WAR
	.align		4
.L_49:
        /*0080*/ 	.byte	0x04, 0x36
        /*0082*/ 	.short	(.L_51 - .L_50)
.L_50:
        /*0084*/ 	.word	0x00000008
.L_51:


//--------------------- .nv.callgraph             --------------------------
	.section	.nv.callgraph,"",@"SHT_CUDA_CALLGRAPH"
	.align	4
	.sectionentsize	8
	.align		4
        /*0000*/ 	.word	0x00000000
	.align		4
        /*0004*/ 	.word	0xffffffff
	.align		4
        /*0008*/ 	.word	0x00000000
	.align		4
        /*000c*/ 	.word	0xfffffffe
	.align		4
        /*0010*/ 	.word	0x00000000
	.align		4
        /*0014*/ 	.word	0xfffffffd
	.align		4
        /*0018*/ 	.word	0x00000000
	.align		4
        /*001c*/ 	.word	0xfffffffc


//--------------------- .text._Z21diff_kernel_optimizeddPKdPdl --------------------------
	.section	.text._Z21diff_kernel_optimizeddPKdPdl,"ax",@progbits
	.align	128
        .global         _Z21diff_kernel_optimizeddPKdPdl
        .type           _Z21diff_kernel_optimizeddPKdPdl,@function
        .size           _Z21diff_kernel_optimizeddPKdPdl,(.L_x_22 - _Z21diff_kernel_optimizeddPKdPdl)
        .other          _Z21diff_kernel_optimizeddPKdPdl,@"STO_CUDA_ENTRY STV_DEFAULT"
_Z21diff_kernel_optimizeddPKdPdl:
.text._Z21diff_kernel_optimizeddPKdPdl:
[----:B------:R-:W-:Y:S01]  /*0000*/  LDC R1, c[0x0][0x37c] ;  /* 0x0000df00ff017b82 */ /* 0x000fe20000000800 */
[----:B------:R-:W0:Y:S07]  /*0010*/  S2R R3, SR_TID.X ;  /* 0x0000000000037919 */ /* 0x000e2e0000002100 */
[----:B------:R-:W1:Y:S01]  /*0020*/  LDC.64 R8, c[0x0][0x398] ;  /* 0x0000e600ff087b82 */ /* 0x000e620000000a00 */
[----:B------:R-:W0:Y:S01]  /*0030*/  LDCU UR4, c[0x0][0x360] ;  /* 0x00006c00ff0477ac */ /* 0x000e220008000800 */
[----:B------:R-:W0:Y:S02]  /*0040*/  S2R R0, SR_CTAID.X ;  /* 0x0000000000007919 */ /* 0x000e240000002500 */
[----:B0-----:R-:W-:-:S05]  /*0050*/  IMAD R3, R0, UR4, R3 ;  /* 0x0000000400037c24 */ /* 0x001fca000f8e0203 */
[----:B-1----:R-:W-:-:S04]  /*0060*/  ISETP.GE.U32.AND P0, PT, R3, R8, PT ;  /* 0x000000080300720c */ /* 0x002fc80003f06070 */
[----:B------:R-:W-:-:S13]  /*0070*/  ISETP.GE.AND.EX P0, PT, RZ, R9, PT, P0 ;  /* 0x00000009ff00720c */ /* 0x000fda0003f06300 */
[----:B------:R-:W-:Y:S05]  /*0080*/  @P0 EXIT ;  /* 0x000000000000094d */ /* 0x000fea0003800000 */
[----:B------:R-:W-:Y:S01]  /*0090*/  IADD3 R0, P1, PT, R8, -0x1, RZ ;  /* 0xffffffff08007810 */ /* 0x000fe20007f3e0ff */
[----:B------:R-:W0:Y:S01]  /*00a0*/  LDCU.64 UR4, c[0x0][0x358] ;  /* 0x00006b00ff0477ac */ /* 0x000e220008000a00 */
[----:B------:R-:W-:Y:S01]  /*00b0*/  BSSY.RECONVERGENT B0, `(.L_x_0) ;  /* 0x000004c000007945 */ /* 0x000fe20003800200 */
[----:B------:R-:W-:Y:S02]  /*00c0*/  CS2R R4, SRZ ;  /* 0x0000000000047805 */ /* 0x000fe4000001ff00 */
[----:B------:R-:W-:Y:S02]  /*00d0*/  ISETP.NE.U32.AND P0, PT, R0, R3, PT ;  /* 0x000000030000720c */ /* 0x000fe40003f05070 */
[----:B------:R-:W-:-:S04]  /*00e0*/  IADD3.X R0, PT, PT, R9, -0x1, RZ, P1, !PT ;  /* 0xffffffff09007810 */ /* 0x000fc80000ffe4ff */
[----:B------:R-:W-:-:S04]  /*00f0*/  ISETP.NE.AND.EX P0, PT, R0, RZ, PT, P0 ;  /* 0x000000ff0000720c */ /* 0x000fc80003f05300 */
[----:B------:R-:W-:-:S13]  /*0100*/  ISETP.EQ.OR P0, PT, R3, RZ, !P0 ;  /* 0x000000ff0300720c */ /* 0x000fda0004702670 */
[----:B0-----:R-:W-:Y:S05]  /*0110*/  @P0 BRA `(.L_x_1) ;  /* 0x0000000400140947 */ /* 0x001fea0003800000 */
[----:B------:R-:W0:Y:S01]  /*0120*/  LDC.64 R6, c[0x0][0x380] ;  /* 0x0000e000ff067b82 */ /* 0x000e220000000a00 */
[----:B------:R-:W-:-:S04]  /*0130*/  IADD3 R0, P1, PT, R8, -0x2, RZ ;  /* 0xfffffffe08007810 */ /* 0x000fc80007f3e0ff */
[----:B------:R-:W-:Y:S02]  /*0140*/  ISETP.NE.U32.AND P0, PT, R0, R3, PT ;  /* 0x000000030000720c */ /* 0x000fe40003f05070 */
[----:B------:R-:W-:Y:S02]  /*0150*/  IADD3.X R0, PT, PT, R9, -0x1, RZ, P1, !PT ;  /* 0xffffffff09007810 */ /* 0x000fe40000ffe4ff */
[----:B------:R-:W-:Y:S02]  /*0160*/  ISETP.NE.AND P1, PT, R3, 0x1, PT ;  /* 0x000000010300780c */ /* 0x000fe40003f25270 */
[----:B------:R-:W-:Y:S01]  /*0170*/  ISETP.NE.AND.EX P0, PT, R0, RZ, PT, P0 ;  /* 0x000000ff0000720c */ /* 0x000fe20003f05300 */
[C---:B0-----:R-:W-:Y:S02]  /*0180*/  DADD R4, R6.reuse, R6 ;  /* 0x0000000006047229 */ /* 0x041fe40000000006 */
[----:B------:R-:W-:-:S10]  /*0190*/  DMUL R6, R6, 12 ;  /* 0x4028000006067828 */ /* 0x000fd40000000000 */
[----:B------:R-:W-:Y:S05]  /*01a0*/  @P0 BRA P1, `(.L_x_2) ;  /* 0x0000000000880947 */ /* 0x000fea0000800000 */
[----:B------:R-:W0:Y:S01]  /*01b0*/  LDCU.64 UR6, c[0x0][0x388] ;  /* 0x00007100ff0677ac */ /* 0x000e220008000a00 */
[----:B------:R-:W-:Y:S01]  /*01c0*/  VIADD R2, R8, 0xfffffffd ;  /* 0xfffffffd08027836 */ /* 0x000fe20000000000 */
[----:B------:R-:W-:-:S04]  /*01d0*/  ISETP.NE.AND P0, PT, R3, 0x1, PT ;  /* 0x000000010300780c */ /* 0x000fc80003f05270 */
[----:B------:R-:W-:Y:S02]  /*01e0*/  SHF.R.S32.HI R0, RZ, 0x1f, R2 ;  /* 0x0000001fff007819 */ /* 0x000fe40000011402 */
[----:B------:R-:W-:Y:S02]  /*01f0*/  SEL R2, R2, RZ, P0 ;  /* 0x000000ff02027207 */ /* 0x000fe40000000000 */
[----:B------:R-:W-:Y:S02]  /*0200*/  SEL R7, R0, RZ, P0 ;  /* 0x000000ff00077207 */ /* 0x000fe40000000000 */
[----:B0-----:R-:W-:-:S04]  /*0210*/  LEA R8, P1, R2, UR6, 0x3 ;  /* 0x0000000602087c11 */ /* 0x001fc8000f8218ff */
[----:B------:R-:W-:-:S05]  /*0220*/  LEA.HI.X R9, R2, UR7, R7, 0x3, P1 ;  /* 0x0000000702097c11 */ /* 0x000fca00088f1c07 */
[----:B------:R-:W2:Y:S04]  /*0230*/  LDG.E.64.CONSTANT R10, desc[UR4][R8.64+0x10] ;  /* 0x00001004080a7981 */ /* 0x000ea8000c1e9b00 */
[----:B------:R-:W2:Y:S01]  /*0240*/  LDG.E.64.CONSTANT R12, desc[UR4][R8.64] ;  /* 0x00000004080c7981 */ /* 0x000ea2000c1e9b00 */
[----:B------:R-:W0:Y:S01]  /*0250*/  MUFU.RCP64H R15, R5 ;  /* 0x00000005000f7308 */ /* 0x000e220000001800 */
[----:B------:R-:W-:Y:S02]  /*0260*/  VIADD R14, R5, 0x300402 ;  /* 0x00300402050e7836 */ /* 0x000fe40000000000 */
[----:B------:R-:W-:-:S05]  /*0270*/  IMAD.MOV.U32 R0, RZ, RZ, 0x1 ;  /* 0x00000001ff007424 */ /* 0x000fca00078e00ff */
[----:B------:R-:W-:Y:S02]  /*0280*/  SEL R0, R0, 0xffffffff, !P0 ;  /* 0xffffffff00007807 */ /* 0x000fe40004000000 */
[----:B------:R-:W-:Y:S01]  /*0290*/  FSETP.GEU.AND P0, PT, |R14|, 5.8789094863358348022e-39, PT ;  /* 0x004004020e00780b */ /* 0x000fe20003f0e200 */
[----:B0-----:R-:W-:-:S08]  /*02a0*/  DFMA R6, R14, -R4, 1 ;  /* 0x3ff000000e06742b */ /* 0x001fd00000000804 */
[----:B------:R-:W-:-:S08]  /*02b0*/  DFMA R6, R6, R6, R6 ;  /* 0x000000060606722b */ /* 0x000fd00000000006 */
[----:B------:R-:W-:Y:S02]  /*02c0*/  DFMA R16, R14, R6, R14 ;  /* 0x000000060e10722b */ /* 0x000fe4000000000e */
[----:B------:R-:W0:Y:S06]  /*02d0*/  I2F.F64 R6, R0 ;  /* 0x0000000000067312 */ /* 0x000e2c0000201c00 */
[----:B------:R-:W-:-:S08]  /*02e0*/  DFMA R18, R16, -R4, 1 ;  /* 0x3ff000001012742b */ /* 0x000fd00000000804 */
[----:B------:R-:W-:Y:S02]  /*02f0*/  DFMA R16, R16, R18, R16 ;  /* 0x000000121010722b */ /* 0x000fe40000000010 */
[----:B--2---:R-:W-:-:S08]  /*0300*/  DADD R10, R10, -R12 ;  /* 0x000000000a0a7229 */ /* 0x004fd0000000080c */
[----:B0-----:R-:W-:Y:S01]  /*0310*/  DMUL R6, R6, R10 ;  /* 0x0000000a06067228 */ /* 0x001fe20000000000 */
[----:B------:R-:W-:Y:S10]  /*0320*/  @P0 BRA `(.L_x_3) ;  /* 0x0000000000200947 */ /* 0x000ff40003800000 */
[----:B------:R-:W-:Y:S01]  /*0330*/  LOP3.LUT R0, R5, 0x7fffffff, RZ, 0xc0, !PT ;  /* 0x7fffffff05007812 */ /* 0x000fe200078ec0ff */
[----:B------:R-:W-:Y:S02]  /*0340*/  IMAD.MOV.U32 R8, RZ, RZ, R4 ;  /* 0x000000ffff087224 */ /* 0x000fe400078e0004 */
[----:B------:R-:W-:Y:S02]  /*0350*/  IMAD.MOV.U32 R9, RZ, RZ, R5 ;  /* 0x000000ffff097224 */ /* 0x000fe400078e0005 */
[----:B------:R-:W-:Y:S01]  /*0360*/  VIADD R12, R0, 0xfff00000 ;  /* 0xfff00000000c7836 */ /* 0x000fe20000000000 */
[----:B------:R-:W-:-:S07]  /*0370*/  MOV R0, 0x390 ;  /* 0x0000039000007802 */ /* 0x000fce0000000f00 */
[----:B------:R-:W-:Y:S05]  /*0380*/  CALL.REL.NOINC `($__internal_0_$__cuda_sm20_dblrcp_rn_slowpath_v3) ;  /* 0x0000000000907944 */ /* 0x000fea0003c00000 */
[----:B------:R-:W-:Y:S02]  /*0390*/  IMAD.MOV.U32 R16, RZ, RZ, R10 ;  /* 0x000000ffff107224 */ /* 0x000fe400078e000a */
[----:B------:R-:W-:-:S07]  /*03a0*/  IMAD.MOV.U32 R17, RZ, RZ, R11 ;  /* 0x000000ffff117224 */ /* 0x000fce00078e000b */
.L_x_3:
[----:B------:R-:W-:Y:S01]  /*03b0*/  DMUL R4, R6, R16 ;  /* 0x0000001006047228 */ /* 0x000fe20000000000 */
[----:B------:R-:W-:Y:S10]  /*03c0*/  BRA `(.L_x_1) ;  /* 0x0000000000687947 */ /* 0x000ff40003800000 */
.L_x_2:
[----:B------:R-:W0:Y:S02]  /*03d0*/  LDCU.64 UR6, c[0x0][0x388] ;  /* 0x00007100ff0677ac */ /* 0x000e240008000a00 */
[----:B0-----:R-:W-:-:S04]  /*03e0*/  LEA R4, P0, R3, UR6, 0x3 ;  /* 0x0000000603047c11 */ /* 0x001fc8000f8018ff */
[----:B------:R-:W-:-:S05]  /*03f0*/  LEA.HI.X R5, R3, UR7, RZ, 0x3, P0 ;  /* 0x0000000703057c11 */ /* 0x000fca00080f1cff */
[----:B------:R-:W2:Y:S04]  /*0400*/  LDG.E.64.CONSTANT R8, desc[UR4][R4.64+-0x10] ;  /* 0xfffff00404087981 */ /* 0x000ea8000c1e9b00 */
[----:B------:R-:W2:Y:S04]  /*0410*/  LDG.E.64.CONSTANT R10, desc[UR4][R4.64+-0x8] ;  /* 0xfffff804040a7981 */ /* 0x000ea8000c1e9b00 */
[----:B------:R-:W3:Y:S04]  /*0420*/  LDG.E.64.CONSTANT R12, desc[UR4][R4.64+0x8] ;  /* 0x00000804040c7981 */ /* 0x000ee8000c1e9b00 */
[----:B------:R-:W4:Y:S01]  /*0430*/  LDG.E.64.CONSTANT R14, desc[UR4][R4.64+0x10] ;  /* 0x00001004040e7981 */ /* 0x000f22000c1e9b00 */
[----:B------:R-:W0:Y:S01]  /*0440*/  MUFU.RCP64H R17, R7 ;  /* 0x0000000700117308 */ /* 0x000e220000001800 */
[----:B------:R-:W-:-:S05]  /*0450*/  VIADD R16, R7, 0x300402 ;  /* 0x0030040207107836 */ /* 0x000fca0000000000 */
[----:B------:R-:W-:Y:S01]  /*0460*/  FSETP.GEU.AND P0, PT, |R16|, 5.8789094863358348022e-39, PT ;  /* 0x004004021000780b */ /* 0x000fe20003f0e200 */
[----:B0-----:R-:W-:-:S08]  /*0470*/  DFMA R18, R16, -R6, 1 ;  /* 0x3ff000001012742b */ /* 0x001fd00000000806 */
[----:B------:R-:W-:-:S08]  /*0480*/  DFMA R18, R18, R18, R18 ;  /* 0x000000121212722b */ /* 0x000fd00000000012 */
[----:B------:R-:W-:Y:S02]  /*0490*/  DFMA R18, R16, R18, R16 ;  /* 0x000000121012722b */ /* 0x000fe40000000010 */
[----:B--2---:R-:W-:-:S06]  /*04a0*/  DFMA R8, R10, -8, R8 ;  /* 0xc02000000a08782b */ /* 0x004fcc0000000008 */
[----:B------:R-:W-:Y:S02]  /*04b0*/  DFMA R10, R18, -R6, 1 ;  /* 0x3ff00000120a742b */ /* 0x000fe40000000806 */
[----:B---3--:R-:W-:-:S06]  /*04c0*/  DFMA R8, R12, 8, R8 ;  /* 0x402000000c08782b */ /* 0x008fcc0000000008 */
[----:B------:R-:W-:Y:S02]  /*04d0*/  DFMA R10, R18, R10, R18 ;  /* 0x0000000a120a722b */ /* 0x000fe40000000012 */
[----:B----4-:R-:W-:Y:S01]  /*04e0*/  DADD R4, R8, -R14 ;  /* 0x0000000008047229 */ /* 0x010fe2000000080e */
[----:B------:R-:W-:Y:S10]  /*04f0*/  @P0 BRA `(.L_x_4) ;  /* 0x0000000000180947 */ /* 0x000ff40003800000 */
[----:B------:R-:W-:Y:S01]  /*0500*/  LOP3.LUT R0, R7, 0x7fffffff, RZ, 0xc0, !PT ;  /* 0x7fffffff07007812 */ /* 0x000fe200078ec0ff */
[----:B------:R-:W-:Y:S02]  /*0510*/  IMAD.MOV.U32 R8, RZ, RZ, R6 ;  /* 0x000000ffff087224 */ /* 0x000fe400078e0006 */
[----:B------:R-:W-:Y:S02]  /*0520*/  IMAD.MOV.U32 R9, RZ, RZ, R7 ;  /* 0x000000ffff097224 */ /* 0x000fe400078e0007 */
[----:B------:R-:W-:Y:S01]  /*0530*/  VIADD R12, R0, 0xfff00000 ;  /* 0xfff00000000c7836 */ /* 0x000fe20000000000 */
[----:B------:R-:W-:-:S07]  /*0540*/  MOV R0, 0x560 ;  /* 0x0000056000007802 */ /* 0x000fce0000000f00 */
[----:B------:R-:W-:Y:S05]  /*0550*/  CALL.REL.NOINC `($__internal_0_$__cuda_sm20_dblrcp_rn_slowpath_v3) ;  /* 0x00000000001c7944 */ /* 0x000fea0003c00000 */
.L_x_4:
[----:B------:R-:W-:-:S11]  /*0560*/  DMUL R4, R4, R10 ;  /* 0x0000000a04047228 */ /* 0x000fd60000000000 */
.L_x_1:
[----:B------:R-:W-:Y:S05]  /*0570*/  BSYNC.RECONVERGENT B0 ;  /* 0x0000000000007941 */ /* 0x000fea0003800200 */
.L_x_0:
[----:B------:R-:W0:Y:S02]  /*0580*/  LDCU.64 UR6, c[0x0][0x390] ;  /* 0x00007200ff0677ac */ /* 0x000e240008000a00 */
[----:B0-----:R-:W-:-:S04]  /*0590*/  LEA R2, P0, R3, UR6, 0x3 ;  /* 0x0000000603027c11 */ /* 0x001fc8000f8018ff */
[----:B------:R-:W-:-:S05]  /*05a0*/  LEA.HI.X R3, R3, UR7, RZ, 0x3, P0 ;  /* 0x0000000703037c11 */ /* 0x000fca00080f1cff */
[----:B------:R-:W-:Y:S01]  /*05b0*/  STG.E.64 desc[UR4][R2.64], R4 ;  /* 0x0000000402007986 */ /* 0x000fe2000c101b04 */
[----:B------:R-:W-:Y:S05]  /*05c0*/  EXIT ;  /* 0x000000000000794d */ /* 0x000fea0003800000 */
        .weak           $__internal_0_$__cuda_sm20_dblrcp_rn_slowpath_v3
        .type           $__internal_0_$__cuda_sm20_dblrcp_rn_slowpath_v3,@function
        .size           $__internal_0_$__cuda_sm20_dblrcp_rn_slowpath_v3,(.L_x_22 - $__internal_0_$__cuda_sm20_dblrcp_rn_slowpath_v3)
$__internal_0_$__cuda_sm20_dblrcp_rn_slowpath_v3:
[----:B------:R-:W-:Y:S01]  /*05d0*/  DSETP.GTU.AND P0, PT, |R8|, +INF , PT ;  /* 0x7ff000000800742a */ /* 0x000fe20003f0c200 */
[----:B------:R-:W-:-:S13]  /*05e0*/  BSSY.RECONVERGENT B1, `(.L_x_5) ;  /* 0x0000023000017945 */ /* 0x000fda0003800200 */
[----:B------:R-:W-:Y:S05]  /*05f0*/  @P0 BRA `(.L_x_6) ;  /* 0x00000000007c0947 */ /* 0x000fea0003800000 */
[----:B------:R-:W-:-:S05]  /*0600*/  LOP3.LUT R13, R9, 0x7fffffff, RZ, 0xc0, !PT ;  /* 0x7fffffff090d7812 */ /* 0x000fca00078ec0ff */
[----:B------:R-:W-:-:S05]  /*0610*/  VIADD R2, R13, 0xffffffff ;  /* 0xffffffff0d027836 */ /* 0x000fca0000000000 */
[----:B------:R-:W-:-:S13]  /*0620*/  ISETP.GE.U32.AND P0, PT, R2, 0x7fefffff, PT ;  /* 0x7fefffff0200780c */ /* 0x000fda0003f06070 */
[----:B------:R-:W-:Y:S01]  /*0630*/  @P0 LOP3.LUT R11, R9, 0x7ff00000, RZ, 0x3c, !PT ;  /* 0x7ff00000090b0812 */ /* 0x000fe200078e3cff */
[----:B------:R-:W-:Y:S01]  /*0640*/  @P0 IMAD.MOV.U32 R10, RZ, RZ, RZ ;  /* 0x000000ffff0a0224 */ /* 0x000fe200078e00ff */
[----:B------:R-:W-:Y:S06]  /*0650*/  @P0 BRA `(.L_x_7) ;  /* 0x00000000006c0947 */ /* 0x000fec0003800000 */
[----:B------:R-:W-:-:S13]  /*0660*/  ISETP.GE.U32.AND P0, PT, R13, 0x1000001, PT ;  /* 0x010000010d00780c */ /* 0x000fda0003f06070 */
[----:B------:R-:W-:Y:S05]  /*0670*/  @!P0 BRA `(.L_x_8) ;  /* 0x0000000000348947 */ /* 0x000fea0003800000 */
[----:B------:R-:W-:Y:S02]  /*0680*/  VIADD R11, R9, 0xc0200000 ;  /* 0xc0200000090b7836 */ /* 0x000fe40000000000 */
[----:B------:R-:W-:Y:S02]  /*0690*/  IMAD.MOV.U32 R10, RZ, RZ, R8 ;  /* 0x000000ffff0a7224 */ /* 0x000fe400078e0008 */
[----:B------:R-:W0:Y:S04]  /*06a0*/  MUFU.RCP64H R13, R11 ;  /* 0x0000000b000d7308 */ /* 0x000e280000001800 */
[----:B0-----:R-:W-:-:S08]  /*06b0*/  DFMA R14, -R10, R12, 1 ;  /* 0x3ff000000a0e742b */ /* 0x001fd0000000010c */
[----:B------:R-:W-:-:S08]  /*06c0*/  DFMA R14, R14, R14, R14 ;  /* 0x0000000e0e0e722b */ /* 0x000fd0000000000e */
[----:B------:R-:W-:-:S08]  /*06d0*/  DFMA R14, R12, R14, R12 ;  /* 0x0000000e0c0e722b */ /* 0x000fd0000000000c */
[----:B------:R-:W-:-:S08]  /*06e0*/  DFMA R12, -R10, R14, 1 ;  /* 0x3ff000000a0c742b */ /* 0x000fd0000000010e */
[----:B------:R-:W-:-:S08]  /*06f0*/  DFMA R12, R14, R12, R14 ;  /* 0x0000000c0e0c722b */ /* 0x000fd0000000000e */
[----:B------:R-:W-:-:S08]  /*0700*/  DMUL R12, R12, 2.2250738585072013831e-308 ;  /* 0x001000000c0c7828 */ /* 0x000fd00000000000 */
[----:B------:R-:W-:-:S08]  /*0710*/  DFMA R8, -R8, R12, 1 ;  /* 0x3ff000000808742b */ /* 0x000fd0000000010c */
[----:B------:R-:W-:-:S08]  /*0720*/  DFMA R8, R8, R8, R8 ;  /* 0x000000080808722b */ /* 0x000fd00000000008 */
[----:B------:R-:W-:Y:S01]  /*0730*/  DFMA R10, R12, R8, R12 ;  /* 0x000000080c0a722b */ /* 0x000fe2000000000c */
[----:B------:R-:W-:Y:S10]  /*0740*/  BRA `(.L_x_7) ;  /* 0x0000000000307947 */ /* 0x000ff40003800000 */
.L_x_8:
[----:B------:R-:W-:Y:S01]  /*0750*/  DMUL R8, R8, 8.11296384146066816958e+31 ;  /* 0x4690000008087828 */ /* 0x000fe20000000000 */
[----:B------:R-:W-:-:S05]  /*0760*/  IMAD.MOV.U32 R10, RZ, RZ, R12 ;  /* 0x000000ffff0a7224 */ /* 0x000fca00078e000c */
[----:B------:R-:W0:Y:S02]  /*0770*/  MUFU.RCP64H R11, R9 ;  /* 0x00000009000b7308 */ /* 0x000e240000001800 */
[----:B0-----:R-:W-:-:S08]  /*0780*/  DFMA R12, -R8, R10, 1 ;  /* 0x3ff00000080c742b */ /* 0x001fd0000000010a */
[----:B------:R-:W-:-:S08]  /*0790*/  DFMA R12, R12, R12, R12 ;  /* 0x0000000c0c0c722b */ /* 0x000fd0000000000c */
[----:B------:R-:W-:-:S08]  /*07a0*/  DFMA R12, R10, R12, R10 ;  /* 0x0000000c0a0c722b */ /* 0x000fd0000000000a */
[----:B------:R-:W-:-:S08]  /*07b0*/  DFMA R10, -R8, R12, 1 ;  /* 0x3ff00000080a742b */ /* 0x000fd0000000010c */
[----:B------:R-:W-:-:S08]  /*07c0*/  DFMA R10, R12, R10, R12 ;  /* 0x0000000a0c0a722b */ /* 0x000fd0000000000c */
[----:B------:R-:W-:Y:S01]  /*07d0*/  DMUL R10, R10, 8.11296384146066816958e+31 ;  /* 0x469000000a0a7828 */ /* 0x000fe20000000000 */
[----:B------:R-:W-:Y:S10]  /*07e0*/  BRA `(.L_x_7) ;  /* 0x0000000000087947 */ /* 0x000ff40003800000 */
.L_x_6:
[----:B------:R-:W-:Y:S01]  /*07f0*/  LOP3.LUT R11, R9, 0x80000, RZ, 0xfc, !PT ;  /* 0x00080000090b7812 */ /* 0x000fe200078efcff */
[----:B------:R-:W-:-:S07]  /*0800*/  IMAD.MOV.U32 R10, RZ, RZ, R8 ;  /* 0x000000ffff0a7224 */ /* 0x000fce00078e0008 */
.L_x_7:
[----:B------:R-:W-:Y:S05]  /*0810*/  BSYNC.RECONVERGENT B1 ;  /* 0x0000000000017941 */ /* 0x000fea0003800200 */
.L_x_5:
[----:B------:R-:W-:Y:S02]  /*0820*/  IMAD.MOV.U32 R8, RZ, RZ, R0 ;  /* 0x000000ffff087224 */ /* 0x000fe400078e0000 */
[----:B------:R-:W-:-:S04]  /*0830*/  IMAD.MOV.U32 R9, RZ, RZ, 0x0 ;  /* 0x00000000ff097424 */ /* 0x000fc800078e00ff */
[----:B------:R-:W-:Y:S05]  /*0840*/  RET.REL.NODEC R8 `(_Z21diff_kernel_optimizeddPKdPdl) ;  /* 0xfffffff408ec7950 */ /* 0x000fea0003c3ffff */
.L_x_9:
[----:B------:R-:W-:-:S00]  /*0850*/  BRA `(.L_x_9) ;  /* 0xfffffffc00fc7947 */ /* 0x000fc0000383ffff */
[----:B------:R-:W-:-:S00]  /*0860*/  NOP ;  /* 0x0000000000007918 */ /* 0x000fc00000000000 */
        /* <DEDUP_REMOVED lines=9> */
.L_x_22:


//--------------------- .text._Z20diff_kernel_originaldPdS_l --------------------------
	.section	.text._Z20diff_kernel_originaldPdS_l,"ax",@progbits
	.align	128
        .global         _Z20diff_kernel_originaldPdS_l
        .type           _Z20diff_kernel_originaldPdS_l,@function
        .size           _Z20diff_kernel_originaldPdS_l,(.L_x_23 - _Z20diff_kernel_originaldPdS_l)
        .other          _Z20diff_kernel_originaldPdS_l,@"STO_CUDA_ENTRY STV_DEFAULT"
_Z20diff_kernel_originaldPdS_l:
.text._Z20diff_kernel_originaldPdS_l:
[----:B------:R-:W-:Y:S01]  /*0000*/  LDC R1, c[0x0][0x37c] ;  /* 0x0000df00ff017b82 */ /* 0x000fe20000000800 */
[----:B------:R-:W0:Y:S01]  /*0010*/  S2R R0, SR_TID.X ;  /* 0x0000000000007919 */ /* 0x000e220000002100 */
[----:B------:R-:W0:Y:S01]  /*0020*/  LDCU UR4, c[0x0][0x360] ;  /* 0x00006c00ff0477ac */ /* 0x000e220008000800 */
[----:B------:R-:W0:Y:S01]  /*0030*/  S2R R3, SR_CTAID.X ;  /* 0x0000000000037919 */ /* 0x000e220000002500 */
[----:B------:R-:W1:Y:S01]  /*0040*/  LDCU.64 UR6, c[0x0][0x398] ;  /* 0x00007300ff0677ac */ /* 0x000e620008000a00 */
[----:B0-----:R-:W-:-:S05]  /*0050*/  IMAD R0, R3, UR4, R0 ;  /* 0x0000000403007c24 */ /* 0x001fca000f8e0200 */
[----:B-1----:R-:W-:-:S04]  /*0060*/  ISETP.GE.U32.AND P0, PT, R0, UR6, PT ;  /* 0x0000000600007c0c */ /* 0x002fc8000bf06070 */
[----:B------:R-:W-:-:S13]  /*0070*/  ISETP.GE.AND.EX P0, PT, RZ, UR7, PT, P0 ;  /* 0x00000007ff007c0c */ /* 0x000fda000bf06300 */
[----:B------:R-:W-:Y:S05]  /*0080*/  @P0 EXIT ;  /* 0x000000000000094d */ /* 0x000fea0003800000 */
[----:B------:R-:W0:Y:S02]  /*0090*/  LDC.64 R4, c[0x0][0x380] ;  /* 0x0000e000ff047b82 */ /* 0x000e240000000a00 */
[----:B0-----:R-:W-:-:S06]  /*00a0*/  DADD R4, R4, R4 ;  /* 0x0000000004047229 */ /* 0x001fcc0000000004 */
[----:B------:R-:W0:Y:S04]  /*00b0*/  MUFU.RCP64H R3, R5 ;  /* 0x0000000500037308 */ /* 0x000e280000001800 */
[----:B------:R-:W-:-:S05]  /*00c0*/  VIADD R2, R5, 0x300402 ;  /* 0x0030040205027836 */ /* 0x000fca0000000000 */
[----:B------:R-:W-:Y:S01]  /*00d0*/  FSETP.GEU.AND P0, PT, |R2|, 5.8789094863358348022e-39, PT ;  /* 0x004004020200780b */ /* 0x000fe20003f0e200 */
[----:B0-----:R-:W-:-:S08]  /*00e0*/  DFMA R6, -R4, R2, 1 ;  /* 0x3ff000000406742b */ /* 0x001fd00000000102 */
[----:B------:R-:W-:-:S08]  /*00f0*/  DFMA R6, R6, R6, R6 ;  /* 0x000000060606722b */ /* 0x000fd00000000006 */
[----:B------:R-:W-:-:S08]  /*0100*/  DFMA R6, R2, R6, R2 ;  /* 0x000000060206722b */ /* 0x000fd00000000002 */
[----:B------:R-:W-:-:S08]  /*0110*/  DFMA R8, -R4, R6, 1 ;  /* 0x3ff000000408742b */ /* 0x000fd00000000106 */
[----:B------:R-:W-:Y:S01]  /*0120*/  DFMA R2, R6, R8, R6 ;  /* 0x000000080602722b */ /* 0x000fe20000000006 */
[----:B------:R-:W-:Y:S10]  /*0130*/  @P0 BRA `(.L_x_10) ;  /* 0x0000000000200947 */ /* 0x000ff40003800000 */
[----:B------:R-:W-:Y:S01]  /*0140*/  LOP3.LUT R2, R5, 0x7fffffff, RZ, 0xc0, !PT ;  /* 0x7fffffff05027812 */ /* 0x000fe200078ec0ff */
[----:B------:R-:W-:Y:S01]  /*0150*/  IMAD.MOV.U32 R6, RZ, RZ, R4 ;  /* 0x000000ffff067224 */ /* 0x000fe200078e0004 */
[----:B------:R-:W-:Y:S01]  /*0160*/  MOV R10, 0x1a0 ;  /* 0x000001a0000a7802 */ /* 0x000fe20000000f00 */
[----:B------:R-:W-:Y:S02]  /*0170*/  IMAD.MOV.U32 R7, RZ, RZ, R5 ;  /* 0x000000ffff077224 */ /* 0x000fe400078e0005 */
[----:B------:R-:W-:-:S07]  /*0180*/  VIADD R14, R2, 0xfff00000 ;  /* 0xfff00000020e7836 */ /* 0x000fce0000000000 */
[----:B------:R-:W-:Y:S05]  /*0190*/  CALL.REL.NOINC `($__internal_1_$__cuda_sm20_dblrcp_rn_slowpath_v3) ;  /* 0x00000004003c7944 */ /* 0x000fea0003c00000 */
[----:B------:R-:W-:Y:S02]  /*01a0*/  IMAD.MOV.U32 R2, RZ, RZ, R12 ;  /* 0x000000ffff027224 */ /* 0x000fe400078e000c */
[----:B------:R-:W-:-:S07]  /*01b0*/  IMAD.MOV.U32 R3, RZ, RZ, R13 ;  /* 0x000000ffff037224 */ /* 0x000fce00078e000d */
.L_x_10:
[----:B------:R-:W0:Y:S01]  /*01c0*/  LDCU.64 UR4, c[0x0][0x390] ;  /* 0x00007200ff0477ac */ /* 0x000e220008000a00 */
[C---:B------:R-:W-:Y:S01]  /*01d0*/  ISETP.NE.AND P0, PT, R0.reuse, 0x1, PT ;  /* 0x000000010000780c */ /* 0x040fe20003f05270 */
[----:B------:R-:W-:Y:S01]  /*01e0*/  IMAD.SHL.U32 R14, R0, 0x8, RZ ;  /* 0x00000008000e7824 */ /* 0x000fe200078e00ff */
[----:B------:R-:W-:Y:S01]  /*01f0*/  SHF.R.U32.HI R12, RZ, 0x1d, R0 ;  /* 0x0000001dff0c7819 */ /* 0x000fe20000011600 */
[----:B------:R-:W1:Y:S01]  /*0200*/  LDCU.64 UR6, c[0x0][0x358] ;  /* 0x00006b00ff0677ac */ /* 0x000e620008000a00 */
[----:B------:R-:W-:Y:S02]  /*0210*/  BSSY.RECONVERGENT B0, `(.L_x_11) ;  /* 0x000000e000007945 */ /* 0x000fe40003800200 */
[----:B0-----:R-:W-:-:S04]  /*0220*/  IADD3 R4, P1, PT, R14, UR4, RZ ;  /* 0x000000040e047c10 */ /* 0x001fc8000ff3e0ff */
[----:B------:R-:W-:-:S03]  /*0230*/  IADD3.X R5, PT, PT, R12, UR5, RZ, P1, !PT ;  /* 0x000000050c057c10 */ /* 0x000fc60008ffe4ff */
[----:B-1----:R-:W-:Y:S06]  /*0240*/  @!P0 BRA `(.L_x_12) ;  /* 0x0000000000108947 */ /* 0x002fec0003800000 */
[----:B------:R-:W-:-:S13]  /*0250*/  ISETP.NE.AND P0, PT, R0, RZ, PT ;  /* 0x000000ff0000720c */ /* 0x000fda0003f05270 */
[----:B------:R-:W-:Y:S05]  /*0260*/  @P0 BRA `(.L_x_13) ;  /* 0x0000000000200947 */ /* 0x000fea0003800000 */
[----:B------:R1:W-:Y:S01]  /*0270*/  STG.E.64 desc[UR6][R4.64], RZ ;  /* 0x000000ff04007986 */ /* 0x0003e2000c101b06 */
[----:B------:R-:W-:Y:S05]  /*0280*/  BRA `(.L_x_13) ;  /* 0x0000000000187947 */ /* 0x000fea0003800000 */
.L_x_12:
[----:B------:R-:W0:Y:S02]  /*0290*/  LDC.64 R10, c[0x0][0x388] ;  /* 0x0000e200ff0a7b82 */ /* 0x000e240000000a00 */
[----:B0-----:R-:W2:Y:S04]  /*02a0*/  LDG.E.64 R6, desc[UR6][R10.64+0x10] ;  /* 0x000010060a067981 */ /* 0x001ea8000c1e1b00 */
[----:B------:R-:W2:Y:S02]  /*02b0*/  LDG.E.64 R8, desc[UR6][R10.64] ;  /* 0x000000060a087981 */ /* 0x000ea4000c1e1b00 */
[----:B--2---:R-:W-:-:S08]  /*02c0*/  DADD R6, R6, -R8 ;  /* 0x0000000006067229 */ /* 0x004fd00000000808 */
[----:B------:R-:W-:-:S07]  /*02d0*/  DMUL R6, R6, R2 ;  /* 0x0000000206067228 */ /* 0x000fce0000000000 */
[----:B------:R0:W-:Y:S04]  /*02e0*/  STG.E.64 desc[UR6][R4.64], R6 ;  /* 0x0000000604007986 */ /* 0x0001e8000c101b06 */
.L_x_13:
[----:B------:R-:W-:Y:S05]  /*02f0*/  BSYNC.RECONVERGENT B0 ;  /* 0x0000000000007941 */ /* 0x000fea0003800200 */
.L_x_11:
[----:B------:R-:W2:Y:S01]  /*0300*/  LDCU.64 UR4, c[0x0][0x398] ;  /* 0x00007300ff0477ac */ /* 0x000ea20008000a00 */
[----:B------:R-:W-:Y:S01]  /*0310*/  BSSY.RECONVERGENT B0, `(.L_x_14) ;  /* 0x0000025000007945 */ /* 0x000fe20003800200 */
[----:B--2---:R-:W-:-:S04]  /*0320*/  UIADD3 UR4, UP0, UPT, UR4, -0x2, URZ ;  /* 0xfffffffe04047890 */ /* 0x004fc8000ff1e0ff */
[----:B------:R-:W-:Y:S02]  /*0330*/  UIADD3.X UR5, UPT, UPT, UR5, -0x1, URZ, UP0, !UPT ;  /* 0xffffffff05057890 */ /* 0x000fe400087fe4ff */
[----:B------:R-:W-:-:S04]  /*0340*/  ISETP.LT.U32.AND P0, PT, R0, UR4, PT ;  /* 0x0000000400007c0c */ /* 0x000fc8000bf01070 */
[----:B0-----:R-:W-:-:S05]  /*0350*/  IMAD.U32 R6, RZ, RZ, UR5 ;  /* 0x00000005ff067e24 */ /* 0x001fca000f8e00ff */
[----:B------:R-:W-:-:S04]  /*0360*/  ISETP.GT.AND.EX P0, PT, R6, RZ, PT, P0 ;  /* 0x000000ff0600720c */ /* 0x000fc80003f04300 */
[----:B------:R-:W-:-:S13]  /*0370*/  ISETP.LT.U32.OR P0, PT, R0, 0x2, !P0 ;  /* 0x000000020000780c */ /* 0x000fda0004701470 */
[----:B------:R-:W-:Y:S05]  /*0380*/  @P0 BRA `(.L_x_15) ;  /* 0x0000000000740947 */ /* 0x000fea0003800000 */
[----:B------:R-:W0:Y:S01]  /*0390*/  LDCU.64 UR8, c[0x0][0x388] ;  /* 0x00007100ff0877ac */ /* 0x000e220008000a00 */
[----:B------:R-:W2:Y:S01]  /*03a0*/  LDC.64 R6, c[0x0][0x380] ;  /* 0x0000e000ff067b82 */ /* 0x000ea20000000a00 */
[----:B0-----:R-:W-:-:S04]  /*03b0*/  IADD3 R14, P0, PT, R14, UR8, RZ ;  /* 0x000000080e0e7c10 */ /* 0x001fc8000ff1e0ff */
[----:B------:R-:W-:-:S05]  /*03c0*/  IADD3.X R15, PT, PT, R12, UR9, RZ, P0, !PT ;  /* 0x000000090c0f7c10 */ /* 0x000fca00087fe4ff */
[----:B------:R-:W3:Y:S04]  /*03d0*/  LDG.E.64 R16, desc[UR6][R14.64+-0x10] ;  /* 0xfffff0060e107981 */ /* 0x000ee8000c1e1b00 */
[----:B------:R-:W3:Y:S04]  /*03e0*/  LDG.E.64 R18, desc[UR6][R14.64+-0x8] ;  /* 0xfffff8060e127981 */ /* 0x000ee8000c1e1b00 */
[----:B------:R-:W4:Y:S04]  /*03f0*/  LDG.E.64 R12, desc[UR6][R14.64+0x8] ;  /* 0x000008060e0c7981 */ /* 0x000f28000c1e1b00 */
[----:B------:R-:W5:Y:S01]  /*0400*/  LDG.E.64 R8, desc[UR6][R14.64+0x10] ;  /* 0x000010060e087981 */ /* 0x000f62000c1e1b00 */
[----:B--2---:R-:W-:-:S06]  /*0410*/  DMUL R6, R6, 12 ;  /* 0x4028000006067828 */ /* 0x004fcc0000000000 */
[----:B------:R-:W0:Y:S04]  /*0420*/  MUFU.RCP64H R11, R7 ;  /* 0x00000007000b7308 */ /* 0x000e280000001800 */
[----:B------:R-:W-:-:S05]  /*0430*/  VIADD R10, R7, 0x300402 ;  /* 0x00300402070a7836 */ /* 0x000fca0000000000 */
[----:B------:R-:W-:Y:S01]  /*0440*/  FSETP.GEU.AND P0, PT, |R10|, 5.8789094863358348022e-39, PT ;  /* 0x004004020a00780b */ /* 0x000fe20003f0e200 */
[----:B0-----:R-:W-:-:S08]  /*0450*/  DFMA R20, R10, -R6, 1 ;  /* 0x3ff000000a14742b */ /* 0x001fd00000000806 */
[----:B------:R-:W-:-:S08]  /*0460*/  DFMA R20, R20, R20, R20 ;  /* 0x000000141414722b */ /* 0x000fd00000000014 */
[----:B------:R-:W-:Y:S02]  /*0470*/  DFMA R20, R10, R20, R10 ;  /* 0x000000140a14722b */ /* 0x000fe4000000000a */
[----:B---3--:R-:W-:-:S08]  /*0480*/  DFMA R16, R18, -8, R16 ;  /* 0xc02000001210782b */ /* 0x008fd00000000010 */
[----:B----4-:R-:W-:Y:S02]  /*0490*/  DFMA R12, R12, 8, R16 ;  /* 0x402000000c0c782b */ /* 0x010fe40000000010 */
[----:B------:R-:W-:-:S06]  /*04a0*/  DFMA R16, R20, -R6, 1 ;  /* 0x3ff000001410742b */ /* 0x000fcc0000000806 */
[----:B-----5:R-:W-:Y:S02]  /*04b0*/  DADD R8, R12, -R8 ;  /* 0x000000000c087229 */ /* 0x020fe40000000808 */
[----:B------:R-:W-:Y:S01]  /*04c0*/  DFMA R16, R20, R16, R20 ;  /* 0x000000101410722b */ /* 0x000fe20000000014 */
[----:B------:R-:W-:Y:S10]  /*04d0*/  @P0 BRA `(.L_x_16) ;  /* 0x0000000000180947 */ /* 0x000ff40003800000 */
[----:B------:R-:W-:-:S05]  /*04e0*/  LOP3.LUT R10, R7, 0x7fffffff, RZ, 0xc0, !PT ;  /* 0x7fffffff070a7812 */ /* 0x000fca00078ec0ff */
[----:B------:R-:W-:Y:S01]  /*04f0*/  VIADD R14, R10, 0xfff00000 ;  /* 0xfff000000a0e7836 */ /* 0x000fe20000000000 */
[----:B------:R-:W-:-:S07]  /*0500*/  MOV R10, 0x520 ;  /* 0x00000520000a7802 */ /* 0x000fce0000000f00 */
[----:B-1----:R-:W-:Y:S05]  /*0510*/  CALL.REL.NOINC `($__internal_1_$__cuda_sm20_dblrcp_rn_slowpath_v3) ;  /* 0x00000000005c7944 */ /* 0x002fea0003c00000 */
[----:B------:R-:W-:Y:S02]  /*0520*/  IMAD.MOV.U32 R16, RZ, RZ, R12 ;  /* 0x000000ffff107224 */ /* 0x000fe400078e000c */
[----:B------:R-:W-:-:S07]  /*0530*/  IMAD.MOV.U32 R17, RZ, RZ, R13 ;  /* 0x000000ffff117224 */ /* 0x000fce00078e000d */
.L_x_16:
[----:B------:R-:W-:-:S07]  /*0540*/  DMUL R8, R8, R16 ;  /* 0x0000001008087228 */ /* 0x000fce0000000000 */
[----:B------:R0:W-:Y:S04]  /*0550*/  STG.E.64 desc[UR6][R4.64], R8 ;  /* 0x0000000804007986 */ /* 0x0001e8000c101b06 */
.L_x_15:
[----:B------:R-:W-:Y:S05]  /*0560*/  BSYNC.RECONVERGENT B0 ;  /* 0x0000000000007941 */ /* 0x000fea0003800200 */
.L_x_14:
[----:B------:R-:W-:Y:S01]  /*0570*/  ISETP.NE.U32.AND P0, PT, R0, UR4, PT ;  /* 0x0000000400007c0c */ /* 0x000fe2000bf05070 */
[----:B------:R-:W2:Y:S03]  /*0580*/  LDC.64 R12, c[0x0][0x398] ;  /* 0x0000e600ff0c7b82 */ /* 0x000ea60000000a00 */
[----:B------:R-:W-:-:S13]  /*0590*/  ISETP.NE.AND.EX P0, PT, RZ, UR5, PT, P0 ;  /* 0x00000005ff007c0c */ /* 0x000fda000bf05300 */
[----:B------:R-:W2:Y:S02]  /*05a0*/  @!P0 LDC.64 R6, c[0x0][0x388] ;  /* 0x0000e200ff068b82 */ /* 0x000ea40000000a00 */
[----:B--2---:R-:W-:-:S04]  /*05b0*/  @!P0 LEA R6, P1, R12, R6, 0x3 ;  /* 0x000000060c068211 */ /* 0x004fc800078218ff */
[----:B------:R-:W-:-:S05]  /*05c0*/  @!P0 LEA.HI.X R7, R12, R7, R13, 0x3, P1 ;  /* 0x000000070c078211 */ /* 0x000fca00008f1c0d */
[----:B0-----:R-:W2:Y:S04]  /*05d0*/  @!P0 LDG.E.64 R8, desc[UR6][R6.64+-0x8] ;  /* 0xfffff80606088981 */ /* 0x001ea8000c1e1b00 */
[----:B------:R-:W2:Y:S02]  /*05e0*/  @!P0 LDG.E.64 R10, desc[UR6][R6.64+-0x18] ;  /* 0xffffe806060a8981 */ /* 0x000ea4000c1e1b00 */
[----:B--2---:R-:W-:Y:S01]  /*05f0*/  @!P0 DADD R8, R8, -R10 ;  /* 0x0000000008088229 */ /* 0x004fe2000000080a */
[----:B------:R-:W-:-:S04]  /*0600*/  IADD3 R11, P2, PT, R12, -0x1, RZ ;  /* 0xffffffff0c0b7810 */ /* 0x000fc80007f5e0ff */
[----:B------:R-:W-:Y:S02]  /*0610*/  ISETP.NE.U32.AND P1, PT, R11, R0, PT ;  /* 0x000000000b00720c */ /* 0x000fe40003f25070 */
[----:B------:R-:W-:Y:S01]  /*0620*/  IADD3.X R0, PT, PT, R13, -0x1, RZ, P2, !PT ;  /* 0xffffffff0d007810 */ /* 0x000fe200017fe4ff */
[----:B------:R-:W-:-:S03]  /*0630*/  @!P0 DMUL R8, R8, R2 ;  /* 0x0000000208088228 */ /* 0x000fc60000000000 */
[----:B------:R-:W-:-:S04]  /*0640*/  ISETP.NE.AND.EX P1, PT, R0, RZ, PT, P1 ;  /* 0x000000ff0000720c */ /* 0x000fc80003f25310 */
[----:B------:R0:W-:Y:S09]  /*0650*/  @!P0 STG.E.64 desc[UR6][R4.64], R8 ;  /* 0x0000000804008986 */ /* 0x0001f2000c101b06 */
[----:B------:R-:W-:Y:S05]  /*0660*/  @P1 EXIT ;  /* 0x000000000000194d */ /* 0x000fea0003800000 */
[----:B------:R-:W-:Y:S01]  /*0670*/  STG.E.64 desc[UR6][R4.64], RZ ;  /* 0x000000ff04007986 */ /* 0x000fe2000c101b06 */
[----:B------:R-:W-:Y:S05]  /*0680*/  EXIT ;  /* 0x000000000000794d */ /* 0x000fea0003800000 */
        .weak           $__internal_1_$__cuda_sm20_dblrcp_rn_slowpath_v3
        .type           $__internal_1_$__cuda_sm20_dblrcp_rn_slowpath_v3,@function
        .size           $__internal_1_$__cuda_sm20_dblrcp_rn_slowpath_v3,(.L_x_23 - $__internal_1_$__cuda_sm20_dblrcp_rn_slowpath_v3)
$__internal_1_$__cuda_sm20_dblrcp_rn_slowpath_v3:
        /* <DEDUP_REMOVED lines=24> */
.L_x_20:
        /* <DEDUP_REMOVED lines=10> */
.L_x_18:
[----:B------:R-:W-:Y:S01]  /*08b0*/  LOP3.LUT R13, R7, 0x80000, RZ, 0xfc, !PT ;  /* 0x00080000070d7812 */ /* 0x000fe200078efcff */
[----:B------:R-:W-:-:S07]  /*08c0*/  IMAD.MOV.U32 R12, RZ, RZ, R6 ;  /* 0x000000ffff0c7224 */ /* 0x000fce00078e0006 */
.L_x_19:
[----:B------:R-:W-:Y:S05]  /*08d0*/  BSYNC.RECONVERGENT B1 ;  /* 0x0000000000017941 */ /* 0x000fea0003800200 */
.L_x_17:
[----:B------:R-:W-:-:S04]  /*08e0*/  IMAD.MOV.U32 R11, RZ, RZ, 0x0 ;  /* 0x00000000ff0b7424 */ /* 0x000fc800078e00ff */
[----:B------:R-:W-:Y:S05]  /*08f0*/  RET.REL.NODEC R10 `(_Z20diff_kernel_originaldPdS_l) ;  /* 0xfffffff40ac07950 */ /* 0x000fea0003c3ffff */
.L_x_21:
        /* <DEDUP_REMOVED lines=16> */
.L_x_23:


//--------------------- .nv.shared.reserved.0     --------------------------
	.section	.nv.shared.reserved.0,"aw",@nobits
	.weak		__nv_reservedSMEM_offset_0_alias
	.size		__nv_reservedSMEM_offset_0_alias, 0, 64
	.other		__nv_reservedSMEM_offset_0_alias,@"STO_CUDA_RESERVED_SHARED STV_DEFAULT"
__nv_reservedSMEM_offset_0_alias:
	.zero		0
	.zero		64


//--------------------- .nv.constant0._Z21diff_kernel_optimizeddPKdPdl --------------------------
	.section	.nv.constant0._Z21diff_kernel_optimizeddPKdPdl,"a",@progbits
	.sectionflags	@""
	.align	4
.nv.constant0._Z21diff_kernel_optimizeddPKdPdl:
	.zero		928


//--------------------- .nv.constant0._Z20diff_kernel_originaldPdS_l --------------------------
	.section	.nv.constant0._Z20diff_kernel_originaldPdS_l,"a",@progbits
	.sectionflags	@""
	.align	4
.nv.constant0._Z20diff_kernel_originaldPdS_l:
	.zero		928


//--------------------- SYMBOLS --------------------------

	.type		.nv.reservedSmem.offset0,@object
	.size		.nv.reservedSmem.offset0,0x4
